//
// Generated by NVIDIA NVVM Compiler
//
// Compiler Build ID: CL-36424714
// Cuda compilation tools, release 13.0, V13.0.88
// Based on NVVM 20.0.0
//

.version 9.0
.target sm_100
.address_size 64

	// .globl	kernel1

.visible .entry kernel1(
	.param .u64 .ptr .align 1 kernel1_param_0
)
{
	.reg .b32 	%r<4>;
	.reg .b64 	%rd<5>;

	ld.param.u64 	%rd1, [kernel1_param_0];
	mov.u32 	%r1, %tid.x;
	and.b32  	%r2, %r1, 1;
	add.s32 	%r3, %r2, 1;
	cvta.to.global.u64 	%rd2, %rd1;
	mul.wide.u32 	%rd3, %r1, 4;
	add.s64 	%rd4, %rd2, %rd3;
	st.global.u32 	[%rd4], %r3;
	ret;

}


// ===== COMPILED SASS (sm_100) =====

	.target	sm_100

	.elftype	@"ET_EXEC"


//--------------------- .note.nv.tkinfo           --------------------------
	.section	.note.nv.tkinfo,"",@"SHT_NOTE"
	.sectionflags	@"SHF_NOTE_NV_TKINFO"
	.tkinfo
        /*0018*/ 	.word	0x00000002
        /*0030*/ 	.string	""
        /*0030*/ 	.string	"ptxas"
        /*0030*/ 	.string	"Cuda compilation tools, release 13.0, V13.0.88"
        /*0030*/ 	.string	"Build cuda_13.0.r13.0/compiler.36424714_0"
        /*0030*/ 	.string	"-arch sm_100 -m 64 "



//--------------------- .note.nv.cuinfo           --------------------------
	.section	.note.nv.cuinfo,"",@"SHT_NOTE"
	.sectionflags	@"SHF_NOTE_NV_CUINFO"
        /*0018*/ 	.short	0x0002
        /*001a*/ 	.short	0x0064
        /*001c*/ 	.short	0x0082
	.zero		2


//--------------------- .nv.info                  --------------------------
	.section	.nv.info,"",@"SHT_CUDA_INFO"
	.align	4


	//----- nvinfo : EIATTR_REGCOUNT
	.align		4
        /*0000*/ 	.byte	0x04, 0x2f
        /*0002*/ 	.short	(.L_1 - .L_0)
	.align		4
.L_0:
        /*0004*/ 	.word	index@(kernel1)
        /*0008*/ 	.word	0x00000008


	//----- nvinfo : EIATTR_FRAME_SIZE
	.align		4
.L_1:
        /*000c*/ 	.byte	0x04, 0x11
        /*000e*/ 	.short	(.L_3 - .L_2)
	.align		4
.L_2:
        /*0010*/ 	.word	index@(kernel1)
        /*0014*/ 	.word	0x00000000


	//----- nvinfo : EIATTR_MIN_STACK_SIZE
	.align		4
.L_3:
        /*0018*/ 	.byte	0x04, 0x12
        /*001a*/ 	.short	(.L_5 - .L_4)
	.align		4
.L_4:
        /*001c*/ 	.word	index@(kernel1)
        /*0020*/ 	.word	0x00000000
.L_5:


//--------------------- .nv.compat                --------------------------
	.section	.nv.compat,"",@"SHT_CUDA_COMPAT_INFO"
	.align	4
        /*0000*/ 	.byte	0x02, 0x09, 0x00, 0x00, 0x02, 0x02, 0x01, 0x00, 0x02, 0x05, 0x05, 0x00, 0x03, 0x07, 0x01, 0x01
        /*0010*/ 	.byte	0x02, 0x03, 0x00, 0x00, 0x02, 0x06, 0x01, 0x00, 0x04, 0x0b, 0x08, 0x00, 0x09, 0x00, 0x00, 0x00
        /*0020*/ 	.byte	0x00, 0x00, 0x00, 0x00


//--------------------- .nv.info.kernel1          --------------------------
	.section	.nv.info.kernel1,"",@"SHT_CUDA_INFO"
	.sectionflags	@""
	.align	4


	//----- nvinfo : EIATTR_CUDA_API_VERSION
	.align		4
        /*0000*/ 	.byte	0x04, 0x37
        /*0002*/ 	.short	(.L_7 - .L_6)
.L_6:
        /*0004*/ 	.word	0x00000082


	//----- nvinfo : EIATTR_KPARAM_INFO
	.align		4
.L_7:
        /*0008*/ 	.byte	0x04, 0x17
        /*000a*/ 	.short	(.L_9 - .L_8)
.L_8:
        /*000c*/ 	.word	0x00000000
        /*0010*/ 	.short	0x0000
        /*0012*/ 	.short	0x0000
        /*0014*/ 	.byte	0x00, 0xf5, 0x21, 0x00


	//----- nvinfo : EIATTR_SPARSE_MMA_MASK
	.align		4
.L_9:
        /*0018*/ 	.byte	0x03, 0x50
        /*001a*/ 	.short	0x0000


	//----- nvinfo : EIATTR_MAXREG_COUNT
	.align		4
        /*001c*/ 	.byte	0x03, 0x1b
        /*001e*/ 	.short	0x00ff


	//----- nvinfo : EIATTR_MERCURY_ISA_VERSION
	.align		4
        /*0020*/ 	.byte	0x03, 0x5f
        /*0022*/ 	.short	0x0101


	//----- nvinfo : EIATTR_VRC_CTA_INIT_COUNT
	.align		4
        /*0024*/ 	.byte	0x02, 0x4a
	.zero		1
	.zero		1


	//----- nvinfo : EIATTR_EXIT_INSTR_OFFSETS
	.align		4
        /*0028*/ 	.byte	0x04, 0x1c
        /*002a*/ 	.short	(.L_11 - .L_10)


	//   ....[0]....
.L_10:
        /*002c*/ 	.word	0x00000080


	//----- nvinfo : EIATTR_CBANK_PARAM_SIZE
	.align		4
.L_11:
        /*0030*/ 	.byte	0x03, 0x19
        /*0032*/ 	.short	0x0008


	//----- nvinfo : EIATTR_PARAM_CBANK
	.align		4
        /*0034*/ 	.byte	0x04, 0x0a
        /*0036*/ 	.short	(.L_13 - .L_12)
	.align		4
.L_12:
        /*0038*/ 	.word	index@(.nv.constant0.kernel1)
        /*003c*/ 	.short	0x0380
        /*003e*/ 	.short	0x0008


	//----- nvinfo : EIATTR_SW_WAR
	.align		4
.L_13:
        /*0040*/ 	.byte	0x04, 0x36
        /*0042*/ 	.short	(.L_15 - .L_14)
.L_14:
        /*0044*/ 	.word	0x00000008
.L_15:


//--------------------- .nv.callgraph             --------------------------
	.section	.nv.callgraph,"",@"SHT_CUDA_CALLGRAPH"
	.align	4
	.sectionentsize	8
	.align		4
        /*0000*/ 	.word	0x00000000
	.align		4
        /*0004*/ 	.word	0xffffffff
	.align		4
        /*0008*/ 	.word	0x00000000
	.align		4
        /*000c*/ 	.word	0xfffffffe
	.align		4
        /*0010*/ 	.word	0x00000000
	.align		4
        /*0014*/ 	.word	0xfffffffd
	.align		4
        /*0018*/ 	.word	0x00000000
	.align		4
        /*001c*/ 	.word	0xfffffffc


//--------------------- .text.kernel1             --------------------------
	.section	.text.kernel1,"ax",@progbits
	.align	128
        .global         kernel1
        .type           kernel1,@function
        .size           kernel1,(.L_x_1 - kernel1)
        .other          kernel1,@"STO_CUDA_ENTRY STV_DEFAULT"
kernel1:
.text.kernel1:
[----:B------:R-:W-:Y:S01]  /*0000*/  LDC R1, c[0x0][0x37c] ;  /* 0x0000df00ff017b82 */ /* 0x000fe20000000800 */
[----:B------:R-:W0:Y:S07]  /*0010*/  S2R R5, SR_TID.X ;  /* 0x0000000000057919 */ /* 0x000e2e0000002100 */
[----:B------:R-:W1:Y:S01]  /*0020*/  LDC.64 R2, c[0x0][0x380] ;  /* 0x0000e000ff027b82 */ /* 0x000e620000000a00 */
[----:B------:R-:W2:Y:S01]  /*0030*/  LDCU.64 UR4, c[0x0][0x358] ;  /* 0x00006b00ff0477ac */ /* 0x000ea20008000a00 */
[C---:B0-----:R-:W-:Y:S01]  /*0040*/  LOP3.LUT R0, R5.reuse, 0x1, RZ, 0xc0, !PT ;  /* 0x0000000105007812 */ /* 0x041fe200078ec0ff */
[----:B-1----:R-:W-:-:S03]  /*0050*/  IMAD.WIDE.U32 R2, R5, 0x4, R2 ;  /* 0x0000000405027825 */ /* 0x002fc600078e0002 */
[----:B------:R-:W-:-:S05]  /*0060*/  IADD3 R5, PT, PT, R0, 0x1, RZ ;  /* 0x0000000100057810 */ /* 0x000fca0007ffe0ff */
[----:B--2---:R-:W-:Y:S01]  /*0070*/  STG.E desc[UR4][R2.64], R5 ;  /* 0x0000000502007986 */ /* 0x004fe2000c101904 */
[----:B------:R-:W-:Y:S05]  /*0080*/  EXIT ;  /* 0x000000000000794d */ /* 0x000fea0003800000 */
.L_x_0:
[----:B------:R-:W-:-:S00]  /*0090*/  BRA `(.L_x_0) ;  /* 0xfffffffc00fc7947 */ /* 0x000fc0000383ffff */
[----:B------:R-:W-:-:S00]  /*00a0*/  NOP ;  /* 0x0000000000007918 */ /* 0x000fc00000000000 */
        /* <DEDUP_REMOVED lines=13> */
.L_x_1:


//--------------------- .nv.shared.reserved.0     --------------------------
	.section	.nv.shared.reserved.0,"aw",@nobits
	.weak		__nv_reservedSMEM_offset_0_alias
	.size		__nv_reservedSMEM_offset_0_alias, 0, 64
	.other		__nv_reservedSMEM_offset_0_alias,@"STO_CUDA_RESERVED_SHARED STV_DEFAULT"
__nv_reservedSMEM_offset_0_alias:
	.zero		0
	.zero		64


//--------------------- .nv.constant0.kernel1     --------------------------
	.section	.nv.constant0.kernel1,"a",@progbits
	.sectionflags	@""
	.align	4
.nv.constant0.kernel1:
	.zero		904


//--------------------- SYMBOLS --------------------------

	.type		.nv.reservedSmem.offset0,@object
	.size		.nv.reservedSmem.offset0,0x4
